//
// Generated by NVIDIA NVVM Compiler
//
// Compiler Build ID: CL-36424714
// Cuda compilation tools, release 13.0, V13.0.88
// Based on NVVM 20.0.0
//

.version 9.0
.target sm_100
.address_size 64

	// .globl	_Z6kernelPsiS_i

.visible .entry _Z6kernelPsiS_i(
	.param .u64 .ptr .align 1 _Z6kernelPsiS_i_param_0,
	.param .u32 _Z6kernelPsiS_i_param_1,
	.param .u64 .ptr .align 1 _Z6kernelPsiS_i_param_2,
	.param .u32 _Z6kernelPsiS_i_param_3
)
{
	.reg .b16 	%rs<4>;
	.reg .b32 	%r<9>;
	.reg .b64 	%rd<9>;

	ld.param.u64 	%rd1, [_Z6kernelPsiS_i_param_0];
	ld.param.u32 	%r1, [_Z6kernelPsiS_i_param_1];
	ld.param.u64 	%rd2, [_Z6kernelPsiS_i_param_2];
	ld.param.u32 	%r2, [_Z6kernelPsiS_i_param_3];
	cvta.to.global.u64 	%rd3, %rd1;
	cvta.to.global.u64 	%rd4, %rd2;
	mov.u32 	%r3, %tid.x;
	mov.u32 	%r4, %ctaid.x;
	mov.u32 	%r5, %ntid.x;
	mad.lo.s32 	%r6, %r4, %r5, %r3;
	add.s32 	%r7, %r6, %r1;
	add.s32 	%r8, %r6, %r2;
	mul.wide.s32 	%rd5, %r8, 2;
	add.s64 	%rd6, %rd4, %rd5;
	ld.global.u16 	%rs1, [%rd6];
	mul.wide.s32 	%rd7, %r7, 2;
	add.s64 	%rd8, %rd3, %rd7;
	ld.global.u16 	%rs2, [%rd8];
	sub.s16 	%rs3, %rs2, %rs1;
	st.global.u16 	[%rd8], %rs3;
	ret;

}


// ===== COMPILED SASS (sm_100) =====

	.target	sm_100

	.elftype	@"ET_EXEC"


//--------------------- .note.nv.tkinfo           --------------------------
	.section	.note.nv.tkinfo,"",@"SHT_NOTE"
	.sectionflags	@"SHF_NOTE_NV_TKINFO"
	.tkinfo
        /*0018*/ 	.word	0x00000002
        /*0030*/ 	.string	""
        /*0030*/ 	.string	"ptxas"
        /*0030*/ 	.string	"Cuda compilation tools, release 13.0, V13.0.88"
        /*0030*/ 	.string	"Build cuda_13.0.r13.0/compiler.36424714_0"
        /*0030*/ 	.string	"-arch sm_100 -m 64 "



//--------------------- .note.nv.cuinfo           --------------------------
	.section	.note.nv.cuinfo,"",@"SHT_NOTE"
	.sectionflags	@"SHF_NOTE_NV_CUINFO"
        /*0018*/ 	.short	0x0002
        /*001a*/ 	.short	0x0064
        /*001c*/ 	.short	0x0082
	.zero		2


//--------------------- .nv.info                  --------------------------
	.section	.nv.info,"",@"SHT_CUDA_INFO"
	.align	4


	//----- nvinfo : EIATTR_REGCOUNT
	.align		4
        /*0000*/ 	.byte	0x04, 0x2f
        /*0002*/ 	.short	(.L_1 - .L_0)
	.align		4
.L_0:
        /*0004*/ 	.word	index@(_Z6kernelPsiS_i)
        /*0008*/ 	.word	0x0000000a


	//----- nvinfo : EIATTR_FRAME_SIZE
	.align		4
.L_1:
        /*000c*/ 	.byte	0x04, 0x11
        /*000e*/ 	.short	(.L_3 - .L_2)
	.align		4
.L_2:
        /*0010*/ 	.word	index@(_Z6kernelPsiS_i)
        /*0014*/ 	.word	0x00000000


	//----- nvinfo : EIATTR_MIN_STACK_SIZE
	.align		4
.L_3:
        /*0018*/ 	.byte	0x04, 0x12
        /*001a*/ 	.short	(.L_5 - .L_4)
	.align		4
.L_4:
        /*001c*/ 	.word	index@(_Z6kernelPsiS_i)
        /*0020*/ 	.word	0x00000000
.L_5:


//--------------------- .nv.compat                --------------------------
	.section	.nv.compat,"",@"SHT_CUDA_COMPAT_INFO"
	.align	4
        /*0000*/ 	.byte	0x02, 0x09, 0x00, 0x00, 0x02, 0x02, 0x01, 0x00, 0x02, 0x05, 0x05, 0x00, 0x03, 0x07, 0x01, 0x01
        /*0010*/ 	.byte	0x02, 0x03, 0x00, 0x00, 0x02, 0x06, 0x01, 0x00, 0x04, 0x0b, 0x08, 0x00, 0x09, 0x00, 0x00, 0x00
        /*0020*/ 	.byte	0x00, 0x00, 0x00, 0x00


//--------------------- .nv.info._Z6kernelPsiS_i  --------------------------
	.section	.nv.info._Z6kernelPsiS_i,"",@"SHT_CUDA_INFO"
	.sectionflags	@""
	.align	4


	//----- nvinfo : EIATTR_CUDA_API_VERSION
	.align		4
        /*0000*/ 	.byte	0x04, 0x37
        /*0002*/ 	.short	(.L_7 - .L_6)
.L_6:
        /*0004*/ 	.word	0x00000082


	//----- nvinfo : EIATTR_KPARAM_INFO
	.align		4
.L_7:
        /*0008*/ 	.byte	0x04, 0x17
        /*000a*/ 	.short	(.L_9 - .L_8)
.L_8:
        /*000c*/ 	.word	0x00000000
        /*0010*/ 	.short	0x0003
        /*0012*/ 	.short	0x0018
        /*0014*/ 	.byte	0x00, 0xf0, 0x11, 0x00


	//----- nvinfo : EIATTR_KPARAM_INFO
	.align		4
.L_9:
        /*0018*/ 	.byte	0x04, 0x17
        /*001a*/ 	.short	(.L_11 - .L_10)
.L_10:
        /*001c*/ 	.word	0x00000000
        /*0020*/ 	.short	0x0002
        /*0022*/ 	.short	0x0010
        /*0024*/ 	.byte	0x00, 0xf5, 0x21, 0x00


	//----- nvinfo : EIATTR_KPARAM_INFO
	.align		4
.L_11:
        /*0028*/ 	.byte	0x04, 0x17
        /*002a*/ 	.short	(.L_13 - .L_12)
.L_12:
        /*002c*/ 	.word	0x00000000
        /*0030*/ 	.short	0x0001
        /*0032*/ 	.short	0x0008
        /*0034*/ 	.byte	0x00, 0xf0, 0x11, 0x00


	//----- nvinfo : EIATTR_KPARAM_INFO
	.align		4
.L_13:
        /*0038*/ 	.byte	0x04, 0x17
        /*003a*/ 	.short	(.L_15 - .L_14)
.L_14:
        /*003c*/ 	.word	0x00000000
        /*0040*/ 	.short	0x0000
        /*0042*/ 	.short	0x0000
        /*0044*/ 	.byte	0x00, 0xf5, 0x21, 0x00


	//----- nvinfo : EIATTR_SPARSE_MMA_MASK
	.align		4
.L_15:
        /*0048*/ 	.byte	0x03, 0x50
        /*004a*/ 	.short	0x0000


	//----- nvinfo : EIATTR_MAXREG_COUNT
	.align		4
        /*004c*/ 	.byte	0x03, 0x1b
        /*004e*/ 	.short	0x00ff


	//----- nvinfo : EIATTR_MERCURY_ISA_VERSION
	.align		4
        /*0050*/ 	.byte	0x03, 0x5f
        /*0052*/ 	.short	0x0101


	//----- nvinfo : EIATTR_VRC_CTA_INIT_COUNT
	.align		4
        /*0054*/ 	.byte	0x02, 0x4a
	.zero		1
	.zero		1


	//----- nvinfo : EIATTR_EXIT_INSTR_OFFSETS
	.align		4
        /*0058*/ 	.byte	0x04, 0x1c
        /*005a*/ 	.short	(.L_17 - .L_16)


	//   ....[0]....
.L_16:
        /*005c*/ 	.word	0x00000140


	//----- nvinfo : EIATTR_CBANK_PARAM_SIZE
	.align		4
.L_17:
        /*0060*/ 	.byte	0x03, 0x19
        /*0062*/ 	.short	0x001c


	//----- nvinfo : EIATTR_PARAM_CBANK
	.align		4
        /*0064*/ 	.byte	0x04, 0x0a
        /*0066*/ 	.short	(.L_19 - .L_18)
	.align		4
.L_18:
        /*0068*/ 	.word	index@(.nv.constant0._Z6kernelPsiS_i)
        /*006c*/ 	.short	0x0380
        /*006e*/ 	.short	0x001c


	//----- nvinfo : EIATTR_SW_WAR
	.align		4
.L_19:
        /*0070*/ 	.byte	0x04, 0x36
        /*0072*/ 	.short	(.L_21 - .L_20)
.L_20:
        /*0074*/ 	.word	0x00000008
.L_21:


//--------------------- .nv.callgraph             --------------------------
	.section	.nv.callgraph,"",@"SHT_CUDA_CALLGRAPH"
	.align	4
	.sectionentsize	8
	.align		4
        /*0000*/ 	.word	0x00000000
	.align		4
        /*0004*/ 	.word	0xffffffff
	.align		4
        /*0008*/ 	.word	0x00000000
	.align		4
        /*000c*/ 	.word	0xfffffffe
	.align		4
        /*0010*/ 	.word	0x00000000
	.align		4
        /*0014*/ 	.word	0xfffffffd
	.align		4
        /*0018*/ 	.word	0x00000000
	.align		4
        /*001c*/ 	.word	0xfffffffc


//--------------------- .text._Z6kernelPsiS_i     --------------------------
	.section	.text._Z6kernelPsiS_i,"ax",@progbits
	.align	128
        .global         _Z6kernelPsiS_i
        .type           _Z6kernelPsiS_i,@function
        .size           _Z6kernelPsiS_i,(.L_x_1 - _Z6kernelPsiS_i)
        .other          _Z6kernelPsiS_i,@"STO_CUDA_ENTRY STV_DEFAULT"
_Z6kernelPsiS_i:
.text._Z6kernelPsiS_i:
[----:B------:R-:W-:Y:S01]  /*0000*/  LDC R1, c[0x0][0x37c] ;  /* 0x0000df00ff017b82 */ /* 0x000fe20000000800 */
[----:B------:R-:W0:Y:S07]  /*0010*/  S2R R0, SR_TID.X ;  /* 0x0000000000007919 */ /* 0x000e2e0000002100 */
[----:B------:R-:W0:Y:S01]  /*0020*/  S2UR UR6, SR_CTAID.X ;  /* 0x00000000000679c3 */ /* 0x000e220000002500 */
[----:B------:R-:W1:Y:S01]  /*0030*/  LDCU UR8, c[0x0][0x398] ;  /* 0x00007300ff0877ac */ /* 0x000e620008000800 */
[----:B------:R-:W2:Y:S06]  /*0040*/  LDCU UR7, c[0x0][0x388] ;  /* 0x00007100ff0777ac */ /* 0x000eac0008000800 */
[----:B------:R-:W0:Y:S01]  /*0050*/  LDC R7, c[0x0][0x360] ;  /* 0x0000d800ff077b82 */ /* 0x000e220000000800 */
[----:B------:R-:W3:Y:S07]  /*0060*/  LDCU.64 UR4, c[0x0][0x358] ;  /* 0x00006b00ff0477ac */ /* 0x000eee0008000a00 */
[----:B------:R-:W4:Y:S08]  /*0070*/  LDC.64 R2, c[0x0][0x390] ;  /* 0x0000e400ff027b82 */ /* 0x000f300000000a00 */
[----:B------:R-:W5:Y:S01]  /*0080*/  LDC.64 R4, c[0x0][0x380] ;  /* 0x0000e000ff047b82 */ /* 0x000f620000000a00 */
[----:B0-----:R-:W-:-:S05]  /*0090*/  IMAD R0, R7, UR6, R0 ;  /* 0x0000000607007c24 */ /* 0x001fca000f8e0200 */
[----:B-1----:R-:W-:-:S05]  /*00a0*/  IADD3 R7, PT, PT, R0, UR8, RZ ;  /* 0x0000000800077c10 */ /* 0x002fca000fffe0ff */
[----:B----4-:R-:W-:Y:S01]  /*00b0*/  IMAD.WIDE R2, R7, 0x2, R2 ;  /* 0x0000000207027825 */ /* 0x010fe200078e0202 */
[----:B--2---:R-:W-:-:S05]  /*00c0*/  IADD3 R7, PT, PT, R0, UR7, RZ ;  /* 0x0000000700077c10 */ /* 0x004fca000fffe0ff */
[----:B---3--:R-:W2:Y:S01]  /*00d0*/  LDG.E.U16 R2, desc[UR4][R2.64] ;  /* 0x0000000402027981 */ /* 0x008ea2000c1e1500 */
[----:B-----5:R-:W-:-:S05]  /*00e0*/  IMAD.WIDE R4, R7, 0x2, R4 ;  /* 0x0000000207047825 */ /* 0x020fca00078e0204 */
[----:B------:R-:W3:Y:S01]  /*00f0*/  LDG.E.U16 R0, desc[UR4][R4.64] ;  /* 0x0000000404007981 */ /* 0x000ee2000c1e1500 */
[----:B--2---:R-:W-:-:S04]  /*0100*/  IADD3 R7, PT, PT, RZ, -R2, RZ ;  /* 0x80000002ff077210 */ /* 0x004fc80007ffe0ff */
[----:B------:R-:W-:-:S04]  /*0110*/  PRMT R7, R7, 0x7710, RZ ;  /* 0x0000771007077816 */ /* 0x000fc800000000ff */
[----:B---3--:R-:W-:-:S05]  /*0120*/  IADD3 R7, PT, PT, R0, R7, RZ ;  /* 0x0000000700077210 */ /* 0x008fca0007ffe0ff */
[----:B------:R-:W-:Y:S01]  /*0130*/  STG.E.U16 desc[UR4][R4.64], R7 ;  /* 0x0000000704007986 */ /* 0x000fe2000c101504 */
[----:B------:R-:W-:Y:S05]  /*0140*/  EXIT ;  /* 0x000000000000794d */ /* 0x000fea0003800000 */
.L_x_0:
[----:B------:R-:W-:-:S00]  /*0150*/  BRA `(.L_x_0) ;  /* 0xfffffffc00fc7947 */ /* 0x000fc0000383ffff */
[----:B------:R-:W-:-:S00]  /*0160*/  NOP ;  /* 0x0000000000007918 */ /* 0x000fc00000000000 */
        /* <DEDUP_REMOVED lines=9> */
.L_x_1:


//--------------------- .nv.shared.reserved.0     --------------------------
	.section	.nv.shared.reserved.0,"aw",@nobits
	.weak		__nv_reservedSMEM_offset_0_alias
	.size		__nv_reservedSMEM_offset_0_alias, 0, 64
	.other		__nv_reservedSMEM_offset_0_alias,@"STO_CUDA_RESERVED_SHARED STV_DEFAULT"
__nv_reservedSMEM_offset_0_alias:
	.zero		0
	.zero		64


//--------------------- .nv.constant0._Z6kernelPsiS_i --------------------------
	.section	.nv.constant0._Z6kernelPsiS_i,"a",@progbits
	.sectionflags	@""
	.align	4
.nv.constant0._Z6kernelPsiS_i:
	.zero		924


//--------------------- SYMBOLS --------------------------

	.type		.nv.reservedSmem.offset0,@object
	.size		.nv.reservedSmem.offset0,0x4
